	.headerflags	@"EF_CUDA_TEXMODE_UNIFIED EF_CUDA_64BIT_ADDRESS EF_CUDA_ACCELERATORS EF_CUDA_SM90 EF_CUDA_VIRTUAL_SM(EF_CUDA_SM90)"
	.elftype	@"ET_EXEC"


//--------------------- .nv.info                  --------------------------
	.section	.nv.info,"",@"SHT_CUDA_INFO"
	.align	4


	//----- nvinfo : EIATTR_REGCOUNT
	.align		4
        /*0000*/ 	.byte	0x04, 0x2f
        /*0002*/ 	.short	(.L_1 - .L_0)
	.align		4
.L_0:
        /*0004*/ 	.word	index@(triton_poi_fused_add_convolution_8)
        /*0008*/ 	.word	0x00000018


	//----- nvinfo : EIATTR_MIN_STACK_SIZE
	.align		4
.L_1:
        /*000c*/ 	.byte	0x04, 0x12
        /*000e*/ 	.short	(.L_3 - .L_2)
	.align		4
.L_2:
        /*0010*/ 	.word	index@(triton_poi_fused_add_convolution_8)
        /*0014*/ 	.word	0x00000000


	//----- nvinfo : EIATTR_FRAME_SIZE
	.align		4
.L_3:
        /*0018*/ 	.byte	0x04, 0x11
        /*001a*/ 	.short	(.L_5 - .L_4)
	.align		4
.L_4:
        /*001c*/ 	.word	index@(triton_poi_fused_add_convolution_8)
        /*0020*/ 	.word	0x00000000


	//----- nvinfo : EIATTR_MIN_STACK_SIZE
	.align		4
.L_5:
        /*0024*/ 	.byte	0x04, 0x12
        /*0026*/ 	.short	(.L_7 - .L_6)
	.align		4
.L_6:
        /*0028*/ 	.word	index@(triton_poi_fused_add_convolution_8)
        /*002c*/ 	.word	0x00000000
.L_7:


//--------------------- .nv.info.triton_poi_fused_add_convolution_8 --------------------------
	.section	.nv.info.triton_poi_fused_add_convolution_8,"",@"SHT_CUDA_INFO"
	.sectionflags	@""
	.align	4


	//----- nvinfo : EIATTR_CUDA_API_VERSION
	.align		4
        /*0000*/ 	.byte	0x04, 0x37
        /*0002*/ 	.short	(.L_9 - .L_8)
.L_8:
        /*0004*/ 	.word	0x0000007c


	//----- nvinfo : EIATTR_KPARAM_INFO
	.align		4
.L_9:
        /*0008*/ 	.byte	0x04, 0x17
        /*000a*/ 	.short	(.L_11 - .L_10)
.L_10:
        /*000c*/ 	.word	0x00000000
        /*0010*/ 	.short	0x0004
        /*0012*/ 	.short	0x001c
        /*0014*/ 	.byte	0x00, 0xf0, 0x11, 0x00


	//----- nvinfo : EIATTR_KPARAM_INFO
	.align		4
.L_11:
        /*0018*/ 	.byte	0x04, 0x17
        /*001a*/ 	.short	(.L_13 - .L_12)
.L_12:
        /*001c*/ 	.word	0x00000000
        /*0020*/ 	.short	0x0003
        /*0022*/ 	.short	0x0018
        /*0024*/ 	.byte	0x00, 0xf0, 0x11, 0x00


	//----- nvinfo : EIATTR_KPARAM_INFO
	.align		4
.L_13:
        /*0028*/ 	.byte	0x04, 0x17
        /*002a*/ 	.short	(.L_15 - .L_14)
.L_14:
        /*002c*/ 	.word	0x00000000
        /*0030*/ 	.short	0x0002
        /*0032*/ 	.short	0x0010
        /*0034*/ 	.byte	0x00, 0xf4, 0x21, 0x00


	//----- nvinfo : EIATTR_KPARAM_INFO
	.align		4
.L_15:
        /*0038*/ 	.byte	0x04, 0x17
        /*003a*/ 	.short	(.L_17 - .L_16)
.L_16:
        /*003c*/ 	.word	0x00000000
        /*0040*/ 	.short	0x0001
        /*0042*/ 	.short	0x0008
        /*0044*/ 	.byte	0x00, 0xf4, 0x21, 0x00


	//----- nvinfo : EIATTR_KPARAM_INFO
	.align		4
.L_17:
        /*0048*/ 	.byte	0x04, 0x17
        /*004a*/ 	.short	(.L_19 - .L_18)
.L_18:
        /*004c*/ 	.word	0x00000000
        /*0050*/ 	.short	0x0000
        /*0052*/ 	.short	0x0000
        /*0054*/ 	.byte	0x00, 0xf4, 0x21, 0x00


	//----- nvinfo : EIATTR_SPARSE_MMA_MASK
	.align		4
.L_19:
        /*0058*/ 	.byte	0x03, 0x50
        /*005a*/ 	.short	0x0000


	//----- nvinfo : EIATTR_MAXREG_COUNT
	.align		4
        /*005c*/ 	.byte	0x03, 0x1b
        /*005e*/ 	.short	0x00ff


	//----- nvinfo : EIATTR_EXIT_INSTR_OFFSETS
	.align		4
        /*0060*/ 	.byte	0x04, 0x1c
        /*0062*/ 	.short	(.L_21 - .L_20)


	//   ....[0]....
.L_20:
        /*0064*/ 	.word	0x000004b0


	//   ....[1]....
        /*0068*/ 	.word	0x000004d0


	//----- nvinfo : EIATTR_REQNTID
	.align		4
.L_21:
        /*006c*/ 	.byte	0x04, 0x10
        /*006e*/ 	.short	(.L_23 - .L_22)
.L_22:
        /*0070*/ 	.word	0x00000080
        /*0074*/ 	.word	0x00000001
        /*0078*/ 	.word	0x00000001


	//----- nvinfo : EIATTR_CBANK_PARAM_SIZE
	.align		4
.L_23:
        /*007c*/ 	.byte	0x03, 0x19
        /*007e*/ 	.short	0x0020


	//----- nvinfo : EIATTR_PARAM_CBANK
	.align		4
        /*0080*/ 	.byte	0x04, 0x0a
        /*0082*/ 	.short	(.L_25 - .L_24)
	.align		4
.L_24:
        /*0084*/ 	.word	index@(.nv.constant0.triton_poi_fused_add_convolution_8)
        /*0088*/ 	.short	0x0210
        /*008a*/ 	.short	0x0020


	//----- nvinfo : EIATTR_SW_WAR
	.align		4
.L_25:
        /*008c*/ 	.byte	0x04, 0x36
        /*008e*/ 	.short	(.L_27 - .L_26)
.L_26:
        /*0090*/ 	.word	0x00000008
.L_27:


//--------------------- .nv.callgraph             --------------------------
	.section	.nv.callgraph,"",@"SHT_CUDA_CALLGRAPH"
	.align	4
	.sectionentsize	8
	.align		4
        /*0000*/ 	.word	0x00000000
	.align		4
        /*0004*/ 	.word	0xffffffff
	.align		4
        /*0008*/ 	.word	0x00000000
	.align		4
        /*000c*/ 	.word	0xfffffffe
	.align		4
        /*0010*/ 	.word	0x00000000
	.align		4
        /*0014*/ 	.word	0xfffffffd
	.align		4
        /*0018*/ 	.word	0x00000000
	.align		4
        /*001c*/ 	.word	0xfffffffc


//--------------------- .text.triton_poi_fused_add_convolution_8 --------------------------
	.section	.text.triton_poi_fused_add_convolution_8,"ax",@progbits
	.sectionflags	@"SHF_BARRIERS=1"
	.align	128
        .global         triton_poi_fused_add_convolution_8
        .type           triton_poi_fused_add_convolution_8,@function
        .size           triton_poi_fused_add_convolution_8,(.L_x_1 - triton_poi_fused_add_convolution_8)
        .other          triton_poi_fused_add_convolution_8,@"STO_CUDA_ENTRY STV_DEFAULT"
triton_poi_fused_add_convolution_8:
.text.triton_poi_fused_add_convolution_8:
[----:B------:R-:W0:Y:S02]  /*0000*/  LDC R1, c[0x0][0x28] ;  /* 0x00000a00ff017b82 */ /* 0x000e240000000800 */
[----:B------:R-:W1:Y:S01]  /*0010*/  S2R R0, SR_TID.X ;  /* 0x0000000000007919 */ /* 0x000e620000002100 */
[----:B------:R-:W2:Y:S01]  /*0020*/  LDC.64 R6, c[0x0][0x220] ;  /* 0x00008800ff067b82 */ /* 0x000ea20000000a00 */
[----:B------:R-:W-:Y:S01]  /*0030*/  ULDC.64 UR4, c[0x0][0x208] ;  /* 0x0000820000047ab9 */ /* 0x000fe20000000a00 */
[----:B------:R-:W3:Y:S01]  /*0040*/  S2R R3, SR_CTAID.Y ;  /* 0x0000000000037919 */ /* 0x000ee20000002600 */
[----:B------:R-:W4:Y:S05]  /*0050*/  S2R R9, SR_CTAID.X ;  /* 0x0000000000097919 */ /* 0x000f2a0000002500 */
[----:B------:R-:W5:Y:S01]  /*0060*/  LDC.64 R4, c[0x0][0x210] ;  /* 0x00008400ff047b82 */ /* 0x000f620000000a00 */
[----:B-1----:R-:W-:-:S05]  /*0070*/  LOP3.LUT R0, R0, 0x7f, RZ, 0xc0, !PT ;  /* 0x0000007f00007812 */ /* 0x002fca00078ec0ff */
[----:B---3--:R-:W-:Y:S01]  /*0080*/  IMAD R0, R3, 0x80, R0 ;  /* 0x0000008003007824 */ /* 0x008fe200078e0200 */
[----:B----4-:R-:W-:-:S04]  /*0090*/  SHF.L.U32 R8, R9, 0x2, RZ ;  /* 0x0000000209087819 */ /* 0x010fc800000006ff */
[----:B------:R-:W-:Y:S02]  /*00a0*/  SHF.R.S32.HI R3, RZ, 0x1f, R0 ;  /* 0x0000001fff037819 */ /* 0x000fe40000011400 */
[----:B------:R-:W-:Y:S02]  /*00b0*/  ISETP.GE.AND P1, PT, R0, 0x80, PT ;  /* 0x000000800000780c */ /* 0x000fe40003f26270 */
[----:B------:R-:W-:Y:S02]  /*00c0*/  LEA.HI R10, R3, R0, RZ, 0x2 ;  /* 0x00000000030a7211 */ /* 0x000fe400078f10ff */
[----:B------:R-:W-:Y:S02]  /*00d0*/  SHF.R.U32.HI R13, RZ, 0x1d, R9 ;  /* 0x0000001dff0d7819 */ /* 0x000fe40000011609 */
[----:B------:R-:W-:Y:S02]  /*00e0*/  LOP3.LUT R3, R10, 0xfffc, RZ, 0xc0, !PT ;  /* 0x0000fffc0a037812 */ /* 0x000fe400078ec0ff */
[----:B------:R-:W-:-:S02]  /*00f0*/  SHF.R.S32.HI R10, RZ, 0x2, R10 ;  /* 0x00000002ff0a7819 */ /* 0x000fc4000001140a */
[----:B------:R-:W-:Y:S01]  /*0100*/  ISETP.LT.AND P0, PT, R8, 0x4, !P1 ;  /* 0x000000040800780c */ /* 0x000fe20004f01270 */
[----:B------:R-:W-:Y:S01]  /*0110*/  IMAD.IADD R3, R0, 0x1, -R3 ;  /* 0x0000000100037824 */ /* 0x000fe200078e0a03 */
[----:B------:R-:W-:Y:S01]  /*0120*/  SGXT.U32 R13, R13, 0x1 ;  /* 0x000000010d0d781a */ /* 0x000fe20000000000 */
[----:B------:R-:W-:-:S03]  /*0130*/  VIADD R8, R8, 0x1 ;  /* 0x0000000108087836 */ /* 0x000fc60000000000 */
[----:B------:R-:W-:Y:S01]  /*0140*/  LOP3.LUT R2, R3, 0x80, RZ, 0xc0, !PT ;  /* 0x0000008003027812 */ /* 0x000fe200078ec0ff */
[----:B------:R-:W-:-:S03]  /*0150*/  IMAD.IADD R13, R8, 0x1, R13 ;  /* 0x00000001080d7824 */ /* 0x000fc600078e020d */
[----:B------:R-:W-:Y:S02]  /*0160*/  LEA.HI R11, R2, R3, RZ, 0x19 ;  /* 0x00000003020b7211 */ /* 0x000fe400078fc8ff */
[----:B------:R-:W-:Y:S02]  /*0170*/  LOP3.LUT R13, R13, 0x7ffffffe, RZ, 0xc0, !PT ;  /* 0x7ffffffe0d0d7812 */ /* 0x000fe400078ec0ff */
[C---:B------:R-:W-:Y:S02]  /*0180*/  LOP3.LUT R2, R11.reuse, 0xfe, RZ, 0xc0, !PT ;  /* 0x000000fe0b027812 */ /* 0x040fe400078ec0ff */
[----:B------:R-:W-:Y:S01]  /*0190*/  PRMT R14, R11, 0x8880, RZ ;  /* 0x000088800b0e7816 */ /* 0x000fe200000000ff */
[----:B------:R-:W-:Y:S01]  /*01a0*/  IMAD.IADD R13, R8, 0x1, -R13 ;  /* 0x00000001080d7824 */ /* 0x000fe200078e0a0d */
[----:B------:R-:W-:Y:S01]  /*01b0*/  LEA.HI R11, R10, R10, RZ, 0x3 ;  /* 0x0000000a0a0b7211 */ /* 0x000fe200078f18ff */
[----:B------:R-:W-:-:S03]  /*01c0*/  IMAD.MOV R2, RZ, RZ, -R2 ;  /* 0x000000ffff027224 */ /* 0x000fc600078e0a02 */
[----:B------:R-:W-:Y:S02]  /*01d0*/  LOP3.LUT R11, R11, 0xfffffff8, RZ, 0xc0, !PT ;  /* 0xfffffff80b0b7812 */ /* 0x000fe400078ec0ff */
[----:B------:R-:W-:Y:S02]  /*01e0*/  PRMT R12, R2, 0x7710, RZ ;  /* 0x00007710020c7816 */ /* 0x000fe400000000ff */
[----:B------:R-:W-:-:S03]  /*01f0*/  IADD3 R11, R10, -R11, RZ ;  /* 0x8000000b0a0b7210 */ /* 0x000fc60007ffe0ff */
[----:B------:R-:W-:Y:S02]  /*0200*/  IMAD.IADD R12, R3, 0x1, R12 ;  /* 0x00000001030c7824 */ /* 0x000fe400078e020c */
[----:B------:R-:W1:Y:S03]  /*0210*/  LDC.64 R2, c[0x0][0x218] ;  /* 0x00008600ff027b82 */ /* 0x000e660000000a00 */
[----:B------:R-:W-:-:S04]  /*0220*/  LOP3.LUT R12, R12, 0xffff, RZ, 0xc0, !PT ;  /* 0x0000ffff0c0c7812 */ /* 0x000fc800078ec0ff */
[----:B------:R-:W-:Y:S02]  /*0230*/  PRMT R15, R12, 0x8880, RZ ;  /* 0x000088800c0f7816 */ /* 0x000fe400000000ff */
[----:B------:R-:W-:-:S03]  /*0240*/  SHF.R.S32.HI R12, RZ, 0x1, R14 ;  /* 0x00000001ff0c7819 */ /* 0x000fc6000001140e */
[----:B------:R-:W-:Y:S01]  /*0250*/  IMAD R10, R10, 0x10, R15 ;  /* 0x000000100a0a7824 */ /* 0x000fe200078e020f */
[----:B------:R-:W-:Y:S02]  /*0260*/  PRMT R14, R12, 0x9910, RZ ;  /* 0x000099100c0e7816 */ /* 0x000fe400000000ff */
[----:B------:R-:W-:Y:S01]  /*0270*/  IADD3 R12, R0, R9, RZ ;  /* 0x00000009000c7210 */ /* 0x000fe20007ffe0ff */
[----:B------:R-:W-:Y:S01]  /*0280*/  IMAD R10, R9, 0x10, R10 ;  /* 0x00000010090a7824 */ /* 0x000fe200078e020a */
[----:B------:R-:W-:Y:S01]  /*0290*/  HFMA2.MMA R0, -RZ, RZ, 0, 0 ;  /* 0x00000000ff007435 */ /* 0x000fe200000001ff */
[----:B------:R-:W-:Y:S01]  /*02a0*/  IMAD.SHL.U32 R8, R14, 0x4, RZ ;  /* 0x000000040e087824 */ /* 0x000fe200078e00ff */
[----:B------:R-:W-:Y:S01]  /*02b0*/  SHF.L.U32 R9, R12, 0x2, RZ ;  /* 0x000000020c097819 */ /* 0x000fe200000006ff */
[----:B--2---:R-:W-:-:S04]  /*02c0*/  IMAD.WIDE R14, R11, 0x4, R6 ;  /* 0x000000040b0e7825 */ /* 0x004fc800078e0206 */
[----:B------:R-:W-:Y:S02]  /*02d0*/  VIADD R6, R10, 0x8 ;  /* 0x000000080a067836 */ /* 0x000fe40000000000 */
[----:B------:R-:W-:Y:S01]  /*02e0*/  IMAD R13, R13, 0x2, R8 ;  /* 0x000000020d0d7824 */ /* 0x000fe200078e0208 */
[----:B------:R2:W3:Y:S01]  /*02f0*/  @!P1 LDG.E.EL R0, desc[UR4][R14.64] ;  /* 0x000000040e009981 */ /* 0x0004e2000c2e1900 */
[--C-:B------:R-:W-:Y:S01]  /*0300*/  IMAD.IADD R11, R8, 0x1, R10.reuse ;  /* 0x00000001080b7824 */ /* 0x100fe200078e020a */
[----:B------:R-:W-:Y:S01]  /*0310*/  IADD3 R19, R8, R6, RZ ;  /* 0x0000000608137210 */ /* 0x000fe20007ffe0ff */
[C---:B------:R-:W-:Y:S02]  /*0320*/  IMAD.IADD R17, R13.reuse, 0x1, R10 ;  /* 0x000000010d117824 */ /* 0x040fe400078e020a */
[----:B------:R-:W-:Y:S01]  /*0330*/  IMAD.IADD R21, R13, 0x1, R6 ;  /* 0x000000010d157824 */ /* 0x000fe200078e0206 */
[----:B------:R-:W-:Y:S01]  /*0340*/  CS2R R6, SRZ ;  /* 0x0000000000067805 */ /* 0x000fe2000001ff00 */
[----:B-----5:R-:W-:Y:S01]  /*0350*/  IMAD.WIDE R8, R9, 0x4, R4 ;  /* 0x0000000409087825 */ /* 0x020fe200078e0204 */
[----:B------:R-:W-:-:S03]  /*0360*/  CS2R R4, SRZ ;  /* 0x0000000000047805 */ /* 0x000fc6000001ff00 */
[--C-:B-1----:R-:W-:Y:S01]  /*0370*/  IMAD.WIDE R12, R17, 0x4, R2.reuse ;  /* 0x00000004110c7825 */ /* 0x102fe200078e0202 */
[----:B--2---:R-:W-:Y:S02]  /*0380*/  CS2R R14, SRZ ;  /* 0x00000000000e7805 */ /* 0x004fe4000001ff00 */
[----:B------:R-:W3:Y:S01]  /*0390*/  @P0 LDG.E.EL.128 R4, desc[UR4][R8.64] ;  /* 0x0000000408040981 */ /* 0x000ee2000c2e1d00 */
[--C-:B------:R-:W-:Y:S01]  /*03a0*/  IMAD.WIDE R16, R19, 0x4, R2.reuse ;  /* 0x0000000413107825 */ /* 0x100fe200078e0202 */
[----:B------:R-:W-:Y:S02]  /*03b0*/  CS2R R18, SRZ ;  /* 0x0000000000127805 */ /* 0x000fe4000001ff00 */
[----:B------:R-:W2:Y:S01]  /*03c0*/  @P0 LDG.E.EL R14, desc[UR4][R12.64] ;  /* 0x000000040c0e0981 */ /* 0x000ea2000c2e1900 */
[----:B------:R-:W-:-:S03]  /*03d0*/  IMAD.WIDE R10, R11, 0x4, R2 ;  /* 0x000000040b0a7825 */ /* 0x000fc600078e0202 */
[----:B------:R-:W4:Y:S01]  /*03e0*/  @P0 LDG.E.EL R15, desc[UR4][R16.64] ;  /* 0x00000004100f0981 */ /* 0x000f22000c2e1900 */
[----:B------:R-:W-:-:S03]  /*03f0*/  IMAD.WIDE R2, R21, 0x4, R2 ;  /* 0x0000000415027825 */ /* 0x000fc600078e0202 */
[----:B------:R-:W5:Y:S04]  /*0400*/  @P0 LDG.E.EL R18, desc[UR4][R10.64] ;  /* 0x000000040a120981 */ /* 0x000f68000c2e1900 */
[----:B------:R-:W5:Y:S01]  /*0410*/  @P0 LDG.E.EL R19, desc[UR4][R2.64] ;  /* 0x0000000402130981 */ /* 0x000f62000c2e1900 */
[----:B------:R-:W-:Y:S01]  /*0420*/  BAR.SYNC.DEFER_BLOCKING 0x0 ;  /* 0x0000000000007b1d */ /* 0x000fe20000010000 */
[C---:B---3--:R-:W-:Y:S01]  /*0430*/  FADD R21, R0.reuse, R4 ;  /* 0x0000000400157221 */ /* 0x048fe20000000000 */
[C---:B------:R-:W-:Y:S01]  /*0440*/  FADD R5, R0.reuse, R5 ;  /* 0x0000000500057221 */ /* 0x040fe20000000000 */
[C---:B------:R-:W-:Y:S01]  /*0450*/  FADD R6, R0.reuse, R6 ;  /* 0x0000000600067221 */ /* 0x040fe20000000000 */
[----:B------:R-:W-:Y:S02]  /*0460*/  FADD R0, R0, R7 ;  /* 0x0000000700007221 */ /* 0x000fe40000000000 */
[----:B--2---:R-:W-:Y:S01]  /*0470*/  FADD R5, R5, R14 ;  /* 0x0000000e05057221 */ /* 0x004fe20000000000 */
[----:B----4-:R-:W-:Y:S01]  /*0480*/  FADD R6, R6, R15 ;  /* 0x0000000f06067221 */ /* 0x010fe20000000000 */
[----:B-----5:R-:W-:Y:S01]  /*0490*/  FADD R4, R21, R18 ;  /* 0x0000001215047221 */ /* 0x020fe20000000000 */
[----:B------:R-:W-:Y:S01]  /*04a0*/  FADD R7, R0, R19 ;  /* 0x0000001300077221 */ /* 0x000fe20000000000 */
[----:B------:R-:W-:Y:S06]  /*04b0*/  @!P0 EXIT ;  /* 0x000000000000894d */ /* 0x000fec0003800000 */
[----:B------:R-:W-:Y:S01]  /*04c0*/  STG.E.128 desc[UR4][R8.64], R4 ;  /* 0x0000000408007986 */ /* 0x000fe2000c101d04 */
[----:B------:R-:W-:Y:S05]  /*04d0*/  EXIT ;  /* 0x000000000000794d */ /* 0x000fea0003800000 */
.L_x_0:
[----:B------:R-:W-:-:S00]  /*04e0*/  BRA `(.L_x_0) ;  /* 0xfffffffc00fc7947 */ /* 0x000fc0000383ffff */
[----:B------:R-:W-:-:S00]  /*04f0*/  NOP ;  /* 0x0000000000007918 */ /* 0x000fc00000000000 */
        /* <DEDUP_REMOVED lines=8> */
.L_x_1:


//--------------------- .nv.constant0.triton_poi_fused_add_convolution_8 --------------------------
	.section	.nv.constant0.triton_poi_fused_add_convolution_8,"a",@progbits
	.sectionflags	@""
	.align	4
.nv.constant0.triton_poi_fused_add_convolution_8:
	.zero		560
